//
// Generated by NVIDIA NVVM Compiler
//
// Compiler Build ID: CL-36424714
// Cuda compilation tools, release 13.0, V13.0.88
// Based on NVVM 20.0.0
//

.version 9.0
.target sm_100
.address_size 64

	// .globl	_Z21hist_construct_stage1PiPKiii

.visible .entry _Z21hist_construct_stage1PiPKiii(
	.param .u64 .ptr .align 1 _Z21hist_construct_stage1PiPKiii_param_0,
	.param .u64 .ptr .align 1 _Z21hist_construct_stage1PiPKiii_param_1,
	.param .u32 _Z21hist_construct_stage1PiPKiii_param_2,
	.param .u32 _Z21hist_construct_stage1PiPKiii_param_3
)
{
	.reg .pred 	%p<7>;
	.reg .b32 	%r<43>;
	.reg .b64 	%rd<34>;

	ld.param.u64 	%rd4, [_Z21hist_construct_stage1PiPKiii_param_0];
	ld.param.u64 	%rd5, [_Z21hist_construct_stage1PiPKiii_param_1];
	ld.param.u32 	%r12, [_Z21hist_construct_stage1PiPKiii_param_2];
	ld.param.u32 	%r13, [_Z21hist_construct_stage1PiPKiii_param_3];
	cvta.to.global.u64 	%rd1, %rd4;
	cvta.to.global.u64 	%rd2, %rd5;
	mov.u32 	%r14, %ctaid.x;
	mul.lo.s32 	%r15, %r13, %r14;
	cvt.u64.u32 	%rd3, %r15;
	mov.u32 	%r16, %ntid.x;
	mov.u32 	%r17, %tid.x;
	mad.lo.s32 	%r41, %r16, %r14, %r17;
	mov.u32 	%r18, %nctaid.x;
	mul.lo.s32 	%r2, %r18, %r16;
	setp.ge.s32 	%p1, %r41, %r12;
	@%p1 bra 	$L__BB0_7;
	add.s32 	%r19, %r41, %r2;
	max.s32 	%r20, %r12, %r19;
	setp.lt.s32 	%p2, %r19, %r12;
	selp.u32 	%r21, 1, 0, %p2;
	add.s32 	%r22, %r19, %r21;
	sub.s32 	%r23, %r20, %r22;
	div.u32 	%r24, %r23, %r2;
	add.s32 	%r3, %r24, %r21;
	and.b32  	%r25, %r3, 3;
	setp.eq.s32 	%p3, %r25, 3;
	@%p3 bra 	$L__BB0_4;
	add.s32 	%r26, %r3, 1;
	and.b32  	%r27, %r26, 3;
	neg.s32 	%r39, %r27;
$L__BB0_3:
	.pragma "nounroll";
	mul.wide.s32 	%rd6, %r41, 4;
	add.s64 	%rd7, %rd2, %rd6;
	ld.global.nc.u32 	%r28, [%rd7];
	cvt.s64.s32 	%rd8, %r28;
	add.s64 	%rd9, %rd8, %rd3;
	shl.b64 	%rd10, %rd9, 2;
	add.s64 	%rd11, %rd1, %rd10;
	atom.global.add.u32 	%r29, [%rd11], 1;
	add.s32 	%r41, %r41, %r2;
	add.s32 	%r39, %r39, 1;
	setp.ne.s32 	%p4, %r39, 0;
	@%p4 bra 	$L__BB0_3;
$L__BB0_4:
	setp.lt.u32 	%p5, %r3, 3;
	@%p5 bra 	$L__BB0_7;
	mul.wide.s32 	%rd18, %r2, 4;
	shl.b32 	%r38, %r2, 2;
$L__BB0_6:
	mul.wide.s32 	%rd12, %r41, 4;
	add.s64 	%rd13, %rd2, %rd12;
	ld.global.nc.u32 	%r30, [%rd13];
	cvt.s64.s32 	%rd14, %r30;
	add.s64 	%rd15, %rd14, %rd3;
	shl.b64 	%rd16, %rd15, 2;
	add.s64 	%rd17, %rd1, %rd16;
	atom.global.add.u32 	%r31, [%rd17], 1;
	add.s64 	%rd19, %rd13, %rd18;
	ld.global.nc.u32 	%r32, [%rd19];
	cvt.s64.s32 	%rd20, %r32;
	add.s64 	%rd21, %rd20, %rd3;
	shl.b64 	%rd22, %rd21, 2;
	add.s64 	%rd23, %rd1, %rd22;
	atom.global.add.u32 	%r33, [%rd23], 1;
	add.s64 	%rd24, %rd19, %rd18;
	ld.global.nc.u32 	%r34, [%rd24];
	cvt.s64.s32 	%rd25, %r34;
	add.s64 	%rd26, %rd25, %rd3;
	shl.b64 	%rd27, %rd26, 2;
	add.s64 	%rd28, %rd1, %rd27;
	atom.global.add.u32 	%r35, [%rd28], 1;
	add.s64 	%rd29, %rd24, %rd18;
	ld.global.nc.u32 	%r36, [%rd29];
	cvt.s64.s32 	%rd30, %r36;
	add.s64 	%rd31, %rd30, %rd3;
	shl.b64 	%rd32, %rd31, 2;
	add.s64 	%rd33, %rd1, %rd32;
	atom.global.add.u32 	%r37, [%rd33], 1;
	add.s32 	%r41, %r38, %r41;
	setp.lt.s32 	%p6, %r41, %r12;
	@%p6 bra 	$L__BB0_6;
$L__BB0_7:
	ret;

}
	// .globl	_Z21hist_construct_stage2PiS_ii
.visible .entry _Z21hist_construct_stage2PiS_ii(
	.param .u64 .ptr .align 1 _Z21hist_construct_stage2PiS_ii_param_0,
	.param .u64 .ptr .align 1 _Z21hist_construct_stage2PiS_ii_param_1,
	.param .u32 _Z21hist_construct_stage2PiS_ii_param_2,
	.param .u32 _Z21hist_construct_stage2PiS_ii_param_3
)
{
	.reg .pred 	%p<10>;
	.reg .b32 	%r<119>;
	.reg .b64 	%rd<43>;

	ld.param.u64 	%rd3, [_Z21hist_construct_stage2PiS_ii_param_0];
	ld.param.u64 	%rd2, [_Z21hist_construct_stage2PiS_ii_param_1];
	ld.param.u32 	%r37, [_Z21hist_construct_stage2PiS_ii_param_3];
	cvta.to.global.u64 	%rd1, %rd3;
	mov.u32 	%r38, %ntid.x;
	mov.u32 	%r39, %ctaid.x;
	mov.u32 	%r40, %tid.x;
	mad.lo.s32 	%r1, %r38, %r39, %r40;
	setp.ge.s32 	%p1, %r1, %r37;
	@%p1 bra 	$L__BB1_14;
	mov.u32 	%r2, %nctaid.x;
	and.b32  	%r3, %r2, 15;
	setp.lt.u32 	%p2, %r2, 16;
	mov.b32 	%r110, 0;
	mov.u32 	%r118, %r110;
	@%p2 bra 	$L__BB1_4;
	and.b32  	%r110, %r2, 2147483632;
	and.b32  	%r44, %r2, -16;
	neg.s32 	%r104, %r44;
	shl.b32 	%r6, %r37, 4;
	mov.b32 	%r118, 0;
	mul.wide.s32 	%rd6, %r37, 4;
	mov.u32 	%r103, %r1;
$L__BB1_3:
	.pragma "nounroll";
	mul.wide.s32 	%rd4, %r103, 4;
	add.s64 	%rd5, %rd1, %rd4;
	ld.global.nc.u32 	%r45, [%rd5];
	add.s32 	%r46, %r45, %r118;
	add.s64 	%rd7, %rd5, %rd6;
	ld.global.nc.u32 	%r47, [%rd7];
	add.s32 	%r48, %r47, %r46;
	add.s64 	%rd8, %rd7, %rd6;
	ld.global.nc.u32 	%r49, [%rd8];
	add.s32 	%r50, %r49, %r48;
	add.s64 	%rd9, %rd8, %rd6;
	ld.global.nc.u32 	%r51, [%rd9];
	add.s32 	%r52, %r51, %r50;
	add.s64 	%rd10, %rd9, %rd6;
	ld.global.nc.u32 	%r53, [%rd10];
	add.s32 	%r54, %r53, %r52;
	add.s64 	%rd11, %rd10, %rd6;
	ld.global.nc.u32 	%r55, [%rd11];
	add.s32 	%r56, %r55, %r54;
	add.s64 	%rd12, %rd11, %rd6;
	ld.global.nc.u32 	%r57, [%rd12];
	add.s32 	%r58, %r57, %r56;
	add.s64 	%rd13, %rd12, %rd6;
	ld.global.nc.u32 	%r59, [%rd13];
	add.s32 	%r60, %r59, %r58;
	add.s64 	%rd14, %rd13, %rd6;
	ld.global.nc.u32 	%r61, [%rd14];
	add.s32 	%r62, %r61, %r60;
	add.s64 	%rd15, %rd14, %rd6;
	ld.global.nc.u32 	%r63, [%rd15];
	add.s32 	%r64, %r63, %r62;
	add.s64 	%rd16, %rd15, %rd6;
	ld.global.nc.u32 	%r65, [%rd16];
	add.s32 	%r66, %r65, %r64;
	add.s64 	%rd17, %rd16, %rd6;
	ld.global.nc.u32 	%r67, [%rd17];
	add.s32 	%r68, %r67, %r66;
	add.s64 	%rd18, %rd17, %rd6;
	ld.global.nc.u32 	%r69, [%rd18];
	add.s32 	%r70, %r69, %r68;
	add.s64 	%rd19, %rd18, %rd6;
	ld.global.nc.u32 	%r71, [%rd19];
	add.s32 	%r72, %r71, %r70;
	add.s64 	%rd20, %rd19, %rd6;
	ld.global.nc.u32 	%r73, [%rd20];
	add.s32 	%r74, %r73, %r72;
	add.s64 	%rd21, %rd20, %rd6;
	ld.global.nc.u32 	%r75, [%rd21];
	add.s32 	%r118, %r75, %r74;
	add.s32 	%r104, %r104, 16;
	add.s32 	%r103, %r103, %r6;
	setp.ne.s32 	%p3, %r104, 0;
	@%p3 bra 	$L__BB1_3;
$L__BB1_4:
	setp.eq.s32 	%p4, %r3, 0;
	@%p4 bra 	$L__BB1_13;
	and.b32  	%r16, %r2, 7;
	setp.lt.u32 	%p5, %r3, 8;
	@%p5 bra 	$L__BB1_7;
	mad.lo.s32 	%r77, %r110, %r37, %r1;
	mul.wide.s32 	%rd22, %r77, 4;
	add.s64 	%rd23, %rd1, %rd22;
	ld.global.nc.u32 	%r78, [%rd23];
	add.s32 	%r79, %r78, %r118;
	mul.wide.s32 	%rd24, %r37, 4;
	add.s64 	%rd25, %rd23, %rd24;
	ld.global.nc.u32 	%r80, [%rd25];
	add.s32 	%r81, %r80, %r79;
	add.s64 	%rd26, %rd25, %rd24;
	ld.global.nc.u32 	%r82, [%rd26];
	add.s32 	%r83, %r82, %r81;
	add.s64 	%rd27, %rd26, %rd24;
	ld.global.nc.u32 	%r84, [%rd27];
	add.s32 	%r85, %r84, %r83;
	add.s64 	%rd28, %rd27, %rd24;
	ld.global.nc.u32 	%r86, [%rd28];
	add.s32 	%r87, %r86, %r85;
	add.s64 	%rd29, %rd28, %rd24;
	ld.global.nc.u32 	%r88, [%rd29];
	add.s32 	%r89, %r88, %r87;
	add.s64 	%rd30, %rd29, %rd24;
	ld.global.nc.u32 	%r90, [%rd30];
	add.s32 	%r91, %r90, %r89;
	add.s64 	%rd31, %rd30, %rd24;
	ld.global.nc.u32 	%r92, [%rd31];
	add.s32 	%r118, %r92, %r91;
	add.s32 	%r110, %r110, 8;
$L__BB1_7:
	setp.eq.s32 	%p6, %r16, 0;
	@%p6 bra 	$L__BB1_13;
	and.b32  	%r22, %r2, 3;
	setp.lt.u32 	%p7, %r16, 4;
	@%p7 bra 	$L__BB1_10;
	mad.lo.s32 	%r94, %r110, %r37, %r1;
	mul.wide.s32 	%rd32, %r94, 4;
	add.s64 	%rd33, %rd1, %rd32;
	ld.global.nc.u32 	%r95, [%rd33];
	add.s32 	%r96, %r95, %r118;
	mul.wide.s32 	%rd34, %r37, 4;
	add.s64 	%rd35, %rd33, %rd34;
	ld.global.nc.u32 	%r97, [%rd35];
	add.s32 	%r98, %r97, %r96;
	add.s64 	%rd36, %rd35, %rd34;
	ld.global.nc.u32 	%r99, [%rd36];
	add.s32 	%r100, %r99, %r98;
	add.s64 	%rd37, %rd36, %rd34;
	ld.global.nc.u32 	%r101, [%rd37];
	add.s32 	%r118, %r101, %r100;
	add.s32 	%r110, %r110, 4;
$L__BB1_10:
	setp.eq.s32 	%p8, %r22, 0;
	@%p8 bra 	$L__BB1_13;
	mad.lo.s32 	%r116, %r110, %r37, %r1;
	neg.s32 	%r115, %r22;
$L__BB1_12:
	.pragma "nounroll";
	mul.wide.s32 	%rd38, %r116, 4;
	add.s64 	%rd39, %rd1, %rd38;
	ld.global.nc.u32 	%r102, [%rd39];
	add.s32 	%r118, %r102, %r118;
	add.s32 	%r116, %r116, %r37;
	add.s32 	%r115, %r115, 1;
	setp.ne.s32 	%p9, %r115, 0;
	@%p9 bra 	$L__BB1_12;
$L__BB1_13:
	cvta.to.global.u64 	%rd40, %rd2;
	mul.wide.s32 	%rd41, %r1, 4;
	add.s64 	%rd42, %rd40, %rd41;
	st.global.u32 	[%rd42], %r118;
$L__BB1_14:
	ret;

}


// ===== COMPILED SASS (sm_100) =====

	.target	sm_100

	.elftype	@"ET_EXEC"


//--------------------- .note.nv.tkinfo           --------------------------
	.section	.note.nv.tkinfo,"",@"SHT_NOTE"
	.sectionflags	@"SHF_NOTE_NV_TKINFO"
	.tkinfo
        /*0018*/ 	.word	0x00000002
        /*0030*/ 	.string	""
        /*0030*/ 	.string	"ptxas"
        /*0030*/ 	.string	"Cuda compilation tools, release 13.0, V13.0.88"
        /*0030*/ 	.string	"Build cuda_13.0.r13.0/compiler.36424714_0"
        /*0030*/ 	.string	"-arch sm_100 -m 64 "



//--------------------- .note.nv.cuinfo           --------------------------
	.section	.note.nv.cuinfo,"",@"SHT_NOTE"
	.sectionflags	@"SHF_NOTE_NV_CUINFO"
        /*0018*/ 	.short	0x0002
        /*001a*/ 	.short	0x0064
        /*001c*/ 	.short	0x0082
	.zero		2


//--------------------- .nv.info                  --------------------------
	.section	.nv.info,"",@"SHT_CUDA_INFO"
	.align	4


	//----- nvinfo : EIATTR_REGCOUNT
	.align		4
        /*0000*/ 	.byte	0x04, 0x2f
        /*0002*/ 	.short	(.L_1 - .L_0)
	.align		4
.L_0:
        /*0004*/ 	.word	index@(_Z21hist_construct_stage1PiPKiii)
        /*0008*/ 	.word	0x00000015


	//----- nvinfo : EIATTR_FRAME_SIZE
	.align		4
.L_1:
        /*000c*/ 	.byte	0x04, 0x11
        /*000e*/ 	.short	(.L_3 - .L_2)
	.align		4
.L_2:
        /*0010*/ 	.word	index@(_Z21hist_construct_stage1PiPKiii)
        /*0014*/ 	.word	0x00000000


	//----- nvinfo : EIATTR_REGCOUNT
	.align		4
.L_3:
        /*0018*/ 	.byte	0x04, 0x2f
        /*001a*/ 	.short	(.L_5 - .L_4)
	.align		4
.L_4:
        /*001c*/ 	.word	index@(_Z21hist_construct_stage2PiS_ii)
        /*0020*/ 	.word	0x00000020


	//----- nvinfo : EIATTR_FRAME_SIZE
	.align		4
.L_5:
        /*0024*/ 	.byte	0x04, 0x11
        /*0026*/ 	.short	(.L_7 - .L_6)
	.align		4
.L_6:
        /*0028*/ 	.word	index@(_Z21hist_construct_stage2PiS_ii)
        /*002c*/ 	.word	0x00000000


	//----- nvinfo : EIATTR_MIN_STACK_SIZE
	.align		4
.L_7:
        /*0030*/ 	.byte	0x04, 0x12
        /*0032*/ 	.short	(.L_9 - .L_8)
	.align		4
.L_8:
        /*0034*/ 	.word	index@(_Z21hist_construct_stage2PiS_ii)
        /*0038*/ 	.word	0x00000000


	//----- nvinfo : EIATTR_MIN_STACK_SIZE
	.align		4
.L_9:
        /*003c*/ 	.byte	0x04, 0x12
        /*003e*/ 	.short	(.L_11 - .L_10)
	.align		4
.L_10:
        /*0040*/ 	.word	index@(_Z21hist_construct_stage1PiPKiii)
        /*0044*/ 	.word	0x00000000
.L_11:


//--------------------- .nv.compat                --------------------------
	.section	.nv.compat,"",@"SHT_CUDA_COMPAT_INFO"
	.align	4
        /*0000*/ 	.byte	0x02, 0x09, 0x00, 0x00, 0x02, 0x02, 0x01, 0x00, 0x02, 0x05, 0x05, 0x00, 0x03, 0x07, 0x01, 0x01
        /*0010*/ 	.byte	0x02, 0x03, 0x00, 0x00, 0x02, 0x06, 0x01, 0x00, 0x04, 0x0b, 0x08, 0x00, 0x09, 0x00, 0x00, 0x00
        /*0020*/ 	.byte	0x00, 0x00, 0x00, 0x00


//--------------------- .nv.info._Z21hist_construct_stage2PiS_ii --------------------------
	.section	.nv.info._Z21hist_construct_stage2PiS_ii,"",@"SHT_CUDA_INFO"
	.sectionflags	@""
	.align	4


	//----- nvinfo : EIATTR_CUDA_API_VERSION
	.align		4
        /*0000*/ 	.byte	0x04, 0x37
        /*0002*/ 	.short	(.L_13 - .L_12)
.L_12:
        /*0004*/ 	.word	0x00000082


	//----- nvinfo : EIATTR_KPARAM_INFO
	.align		4
.L_13:
        /*0008*/ 	.byte	0x04, 0x17
        /*000a*/ 	.short	(.L_15 - .L_14)
.L_14:
        /*000c*/ 	.word	0x00000000
        /*0010*/ 	.short	0x0003
        /*0012*/ 	.short	0x0014
        /*0014*/ 	.byte	0x00, 0xf0, 0x11, 0x00


	//----- nvinfo : EIATTR_KPARAM_INFO
	.align		4
.L_15:
        /*0018*/ 	.byte	0x04, 0x17
        /*001a*/ 	.short	(.L_17 - .L_16)
.L_16:
        /*001c*/ 	.word	0x00000000
        /*0020*/ 	.short	0x0002
        /*0022*/ 	.short	0x0010
        /*0024*/ 	.byte	0x00, 0xf0, 0x11, 0x00


	//----- nvinfo : EIATTR_KPARAM_INFO
	.align		4
.L_17:
        /*0028*/ 	.byte	0x04, 0x17
        /*002a*/ 	.short	(.L_19 - .L_18)
.L_18:
        /*002c*/ 	.word	0x00000000
        /*0030*/ 	.short	0x0001
        /*0032*/ 	.short	0x0008
        /*0034*/ 	.byte	0x00, 0xf5, 0x21, 0x00


	//----- nvinfo : EIATTR_KPARAM_INFO
	.align		4
.L_19:
        /*0038*/ 	.byte	0x04, 0x17
        /*003a*/ 	.short	(.L_21 - .L_20)
.L_20:
        /*003c*/ 	.word	0x00000000
        /*0040*/ 	.short	0x0000
        /*0042*/ 	.short	0x0000
        /*0044*/ 	.byte	0x00, 0xf5, 0x21, 0x00


	//----- nvinfo : EIATTR_SPARSE_MMA_MASK
	.align		4
.L_21:
        /*0048*/ 	.byte	0x03, 0x50
        /*004a*/ 	.short	0x0000


	//----- nvinfo : EIATTR_MAXREG_COUNT
	.align		4
        /*004c*/ 	.byte	0x03, 0x1b
        /*004e*/ 	.short	0x00ff


	//----- nvinfo : EIATTR_MERCURY_ISA_VERSION
	.align		4
        /*0050*/ 	.byte	0x03, 0x5f
        /*0052*/ 	.short	0x0101


	//----- nvinfo : EIATTR_VRC_CTA_INIT_COUNT
	.align		4
        /*0054*/ 	.byte	0x02, 0x4a
	.zero		1
	.zero		1


	//----- nvinfo : EIATTR_EXIT_INSTR_OFFSETS
	.align		4
        /*0058*/ 	.byte	0x04, 0x1c
        /*005a*/ 	.short	(.L_23 - .L_22)


	//   ....[0]....
.L_22:
        /*005c*/ 	.word	0x00000070


	//   ....[1]....
        /*0060*/ 	.word	0x000007e0


	//----- nvinfo : EIATTR_CBANK_PARAM_SIZE
	.align		4
.L_23:
        /*0064*/ 	.byte	0x03, 0x19
        /*0066*/ 	.short	0x0018


	//----- nvinfo : EIATTR_PARAM_CBANK
	.align		4
        /*0068*/ 	.byte	0x04, 0x0a
        /*006a*/ 	.short	(.L_25 - .L_24)
	.align		4
.L_24:
        /*006c*/ 	.word	index@(.nv.constant0._Z21hist_construct_stage2PiS_ii)
        /*0070*/ 	.short	0x0380
        /*0072*/ 	.short	0x0018


	//----- nvinfo : EIATTR_SW_WAR
	.align		4
.L_25:
        /*0074*/ 	.byte	0x04, 0x36
        /*0076*/ 	.short	(.L_27 - .L_26)
.L_26:
        /*0078*/ 	.word	0x00000008
.L_27:


//--------------------- .nv.info._Z21hist_construct_stage1PiPKiii --------------------------
	.section	.nv.info._Z21hist_construct_stage1PiPKiii,"",@"SHT_CUDA_INFO"
	.sectionflags	@""
	.align	4


	//----- nvinfo : EIATTR_CUDA_API_VERSION
	.align		4
        /*0000*/ 	.byte	0x04, 0x37
        /*0002*/ 	.short	(.L_29 - .L_28)
.L_28:
        /*0004*/ 	.word	0x00000082


	//----- nvinfo : EIATTR_KPARAM_INFO
	.align		4
.L_29:
        /*0008*/ 	.byte	0x04, 0x17
        /*000a*/ 	.short	(.L_31 - .L_30)
.L_30:
        /*000c*/ 	.word	0x00000000
        /*0010*/ 	.short	0x0003
        /*0012*/ 	.short	0x0014
        /*0014*/ 	.byte	0x00, 0xf0, 0x11, 0x00


	//----- nvinfo : EIATTR_KPARAM_INFO
	.align		4
.L_31:
        /*0018*/ 	.byte	0x04, 0x17
        /*001a*/ 	.short	(.L_33 - .L_32)
.L_32:
        /*001c*/ 	.word	0x00000000
        /*0020*/ 	.short	0x0002
        /*0022*/ 	.short	0x0010
        /*0024*/ 	.byte	0x00, 0xf0, 0x11, 0x00


	//----- nvinfo : EIATTR_KPARAM_INFO
	.align		4
.L_33:
        /*0028*/ 	.byte	0x04, 0x17
        /*002a*/ 	.short	(.L_35 - .L_34)
.L_34:
        /*002c*/ 	.word	0x00000000
        /*0030*/ 	.short	0x0001
        /*0032*/ 	.short	0x0008
        /*0034*/ 	.byte	0x00, 0xf5, 0x21, 0x00


	//----- nvinfo : EIATTR_KPARAM_INFO
	.align		4
.L_35:
        /*0038*/ 	.byte	0x04, 0x17
        /*003a*/ 	.short	(.L_37 - .L_36)
.L_36:
        /*003c*/ 	.word	0x00000000
        /*0040*/ 	.short	0x0000
        /*0042*/ 	.short	0x0000
        /*0044*/ 	.byte	0x00, 0xf5, 0x21, 0x00


	//----- nvinfo : EIATTR_SPARSE_MMA_MASK
	.align		4
.L_37:
        /*0048*/ 	.byte	0x03, 0x50
        /*004a*/ 	.short	0x0000


	//----- nvinfo : EIATTR_MAXREG_COUNT
	.align		4
        /*004c*/ 	.byte	0x03, 0x1b
        /*004e*/ 	.short	0x00ff


	//----- nvinfo : EIATTR_MERCURY_ISA_VERSION
	.align		4
        /*0050*/ 	.byte	0x03, 0x5f
        /*0052*/ 	.short	0x0101


	//----- nvinfo : EIATTR_VRC_CTA_INIT_COUNT
	.align		4
        /*0054*/ 	.byte	0x02, 0x4a
	.zero		1
	.zero		1


	//----- nvinfo : EIATTR_EXIT_INSTR_OFFSETS
	.align		4
        /*0058*/ 	.byte	0x04, 0x1c
        /*005a*/ 	.short	(.L_39 - .L_38)


	//   ....[0]....
.L_38:
        /*005c*/ 	.word	0x000000a0


	//   ....[1]....
        /*0060*/ 	.word	0x000003d0


	//   ....[2]....
        /*0064*/ 	.word	0x000005e0


	//----- nvinfo : EIATTR_CRS_STACK_SIZE
	.align		4
.L_39:
        /*0068*/ 	.byte	0x04, 0x1e
        /*006a*/ 	.short	(.L_41 - .L_40)
.L_40:
        /*006c*/ 	.word	0x00000000


	//----- nvinfo : EIATTR_CBANK_PARAM_SIZE
	.align		4
.L_41:
        /*0070*/ 	.byte	0x03, 0x19
        /*0072*/ 	.short	0x0018


	//----- nvinfo : EIATTR_PARAM_CBANK
	.align		4
        /*0074*/ 	.byte	0x04, 0x0a
        /*0076*/ 	.short	(.L_43 - .L_42)
	.align		4
.L_42:
        /*0078*/ 	.word	index@(.nv.constant0._Z21hist_construct_stage1PiPKiii)
        /*007c*/ 	.short	0x0380
        /*007e*/ 	.short	0x0018


	//----- nvinfo : EIATTR_SW_WAR
	.align		4
.L_43:
        /*0080*/ 	.byte	0x04, 0x36
        /*0082*/ 	.short	(.L_45 - .L_44)
.L_44:
        /*0084*/ 	.word	0x00000008
.L_45:


//--------------------- .nv.callgraph             --------------------------
	.section	.nv.callgraph,"",@"SHT_CUDA_CALLGRAPH"
	.align	4
	.sectionentsize	8
	.align		4
        /*0000*/ 	.word	0x00000000
	.align		4
        /*0004*/ 	.word	0xffffffff
	.align		4
        /*0008*/ 	.word	0x00000000
	.align		4
        /*000c*/ 	.word	0xfffffffe
	.align		4
        /*0010*/ 	.word	0x00000000
	.align		4
        /*0014*/ 	.word	0xfffffffd
	.align		4
        /*0018*/ 	.word	0x00000000
	.align		4
        /*001c*/ 	.word	0xfffffffc


//--------------------- .text._Z21hist_construct_stage2PiS_ii --------------------------
	.section	.text._Z21hist_construct_stage2PiS_ii,"ax",@progbits
	.align	128
        .global         _Z21hist_construct_stage2PiS_ii
        .type           _Z21hist_construct_stage2PiS_ii,@function
        .size           _Z21hist_construct_stage2PiS_ii,(.L_x_12 - _Z21hist_construct_stage2PiS_ii)
        .other          _Z21hist_construct_stage2PiS_ii,@"STO_CUDA_ENTRY STV_DEFAULT"
_Z21hist_construct_stage2PiS_ii:
.text._Z21hist_construct_stage2PiS_ii:
[----:B------:R-:W-:Y:S01]  /*0000*/  LDC R1, c[0x0][0x37c] ;  /* 0x0000df00ff017b82 */ /* 0x000fe20000000800 */
[----:B------:R-:W0:Y:S07]  /*0010*/  S2R R0, SR_CTAID.X ;  /* 0x0000000000007919 */ /* 0x000e2e0000002500 */
[----:B------:R-:W1:Y:S01]  /*0020*/  LDC R25, c[0x0][0x394] ;  /* 0x0000e500ff197b82 */ /* 0x000e620000000800 */
[----:B------:R-:W0:Y:S01]  /*0030*/  LDCU UR4, c[0x0][0x360] ;  /* 0x00006c00ff0477ac */ /* 0x000e220008000800 */
[----:B------:R-:W0:Y:S02]  /*0040*/  S2R R3, SR_TID.X ;  /* 0x0000000000037919 */ /* 0x000e240000002100 */
[----:B0-----:R-:W-:-:S05]  /*0050*/  IMAD R0, R0, UR4, R3 ;  /* 0x0000000400007c24 */ /* 0x001fca000f8e0203 */
[----:B-1----:R-:W-:-:S13]  /*0060*/  ISETP.GE.AND P0, PT, R0, R25, PT ;  /* 0x000000190000720c */ /* 0x002fda0003f06270 */
[----:B------:R-:W-:Y:S05]  /*0070*/  @P0 EXIT ;  /* 0x000000000000094d */ /* 0x000fea0003800000 */
[----:B------:R-:W0:Y:S01]  /*0080*/  LDCU UR6, c[0x0][0x370] ;  /* 0x00006e00ff0677ac */ /* 0x000e220008000800 */
[----:B------:R-:W-:Y:S01]  /*0090*/  HFMA2 R26, -RZ, RZ, 0, 0 ;  /* 0x00000000ff1a7431 */ /* 0x000fe200000001ff */
[----:B------:R-:W-:Y:S01]  /*00a0*/  UMOV UR4, URZ ;  /* 0x000000ff00047c82 */ /* 0x000fe20008000000 */
[----:B------:R-:W1:Y:S01]  /*00b0*/  LDCU.64 UR10, c[0x0][0x358] ;  /* 0x00006b00ff0a77ac */ /* 0x000e620008000a00 */
[----:B0-----:R-:W-:Y:S02]  /*00c0*/  UISETP.GE.U32.AND UP0, UPT, UR6, 0x10, UPT ;  /* 0x000000100600788c */ /* 0x001fe4000bf06070 */
[----:B------:R-:W-:-:S07]  /*00d0*/  ULOP3.LUT UR7, UR6, 0xf, URZ, 0xc0, !UPT ;  /* 0x0000000f06077892 */ /* 0x000fce000f8ec0ff */
[----:B-1----:R-:W-:Y:S05]  /*00e0*/  BRA.U !UP0, `(.L_x_0) ;  /* 0x0000000108c87547 */ /* 0x002fea000b800000 */
[----:B------:R-:W-:Y:S01]  /*00f0*/  ULOP3.LUT UR5, UR6, 0xfffffff0, URZ, 0xc0, !UPT ;  /* 0xfffffff006057892 */ /* 0x000fe2000f8ec0ff */
[----:B------:R-:W-:Y:S01]  /*0100*/  MOV R26, RZ ;  /* 0x000000ff001a7202 */ /* 0x000fe20000000f00 */
[----:B------:R-:W-:Y:S01]  /*0110*/  ULOP3.LUT UR4, UR6, 0x7ffffff0, URZ, 0xc0, !UPT ;  /* 0x7ffffff006047892 */ /* 0x000fe2000f8ec0ff */
[----:B------:R-:W-:Y:S01]  /*0120*/  MOV R24, R0 ;  /* 0x0000000000187202 */ /* 0x000fe20000000f00 */
[----:B------:R-:W-:-:S12]  /*0130*/  UIADD3 UR5, UPT, UPT, -UR5, URZ, URZ ;  /* 0x000000ff05057290 */ /* 0x000fd8000fffe1ff */
.L_x_1:
[----:B------:R-:W0:Y:S02]  /*0140*/  LDC.64 R16, c[0x0][0x380] ;  /* 0x0000e000ff107b82 */ /* 0x000e240000000a00 */
[----:B0-----:R-:W-:-:S05]  /*0150*/  IMAD.WIDE R16, R24, 0x4, R16 ;  /* 0x0000000418107825 */ /* 0x001fca00078e0210 */
[----:B------:R0:W2:Y:S01]  /*0160*/  LDG.E.CONSTANT R27, desc[UR10][R16.64] ;  /* 0x0000000a101b7981 */ /* 0x0000a2000c1e9900 */
[----:B------:R-:W-:-:S04]  /*0170*/  IMAD.WIDE R18, R25, 0x4, R16 ;  /* 0x0000000419127825 */ /* 0x000fc800078e0210 */
[C---:B------:R-:W-:Y:S02]  /*0180*/  IMAD.WIDE R20, R25.reuse, 0x4, R18 ;  /* 0x0000000419147825 */ /* 0x040fe400078e0212 */
[----:B------:R-:W2:Y:S02]  /*0190*/  LDG.E.CONSTANT R18, desc[UR10][R18.64] ;  /* 0x0000000a12127981 */ /* 0x000ea4000c1e9900 */
[C---:B------:R-:W-:Y:S02]  /*01a0*/  IMAD.WIDE R2, R25.reuse, 0x4, R20 ;  /* 0x0000000419027825 */ /* 0x040fe400078e0214 */
[----:B------:R-:W3:Y:S02]  /*01b0*/  LDG.E.CONSTANT R20, desc[UR10][R20.64] ;  /* 0x0000000a14147981 */ /* 0x000ee4000c1e9900 */
[C---:B------:R-:W-:Y:S02]  /*01c0*/  IMAD.WIDE R4, R25.reuse, 0x4, R2 ;  /* 0x0000000419047825 */ /* 0x040fe400078e0202 */
[----:B------:R1:W3:Y:S02]  /*01d0*/  LDG.E.CONSTANT R19, desc[UR10][R2.64] ;  /* 0x0000000a02137981 */ /* 0x0002e4000c1e9900 */
[----:B------:R-:W-:-:S02]  /*01e0*/  IMAD.WIDE R6, R25, 0x4, R4 ;  /* 0x0000000419067825 */ /* 0x000fc400078e0204 */
[----:B------:R-:W4:Y:S02]  /*01f0*/  LDG.E.CONSTANT R4, desc[UR10][R4.64] ;  /* 0x0000000a04047981 */ /* 0x000f24000c1e9900 */
[----:B------:R-:W-:-:S04]  /*0200*/  IMAD.WIDE R8, R25, 0x4, R6 ;  /* 0x0000000419087825 */ /* 0x000fc800078e0206 */
[C---:B------:R-:W-:Y:S01]  /*0210*/  IMAD.WIDE R10, R25.reuse, 0x4, R8 ;  /* 0x00000004190a7825 */ /* 0x040fe200078e0208 */
[----:B------:R5:W4:Y:S04]  /*0220*/  LDG.E.CONSTANT R5, desc[UR10][R6.64] ;  /* 0x0000000a06057981 */ /* 0x000b28000c1e9900 */
[----:B------:R-:W4:Y:S01]  /*0230*/  LDG.E.CONSTANT R8, desc[UR10][R8.64] ;  /* 0x0000000a08087981 */ /* 0x000f22000c1e9900 */
[----:B------:R-:W-:-:S03]  /*0240*/  IMAD.WIDE R12, R25, 0x4, R10 ;  /* 0x00000004190c7825 */ /* 0x000fc600078e020a */
[----:B------:R-:W4:Y:S01]  /*0250*/  LDG.E.CONSTANT R11, desc[UR10][R10.64] ;  /* 0x0000000a0a0b7981 */ /* 0x000f22000c1e9900 */
[----:B------:R-:W-:-:S03]  /*0260*/  IMAD.WIDE R14, R25, 0x4, R12 ;  /* 0x00000004190e7825 */ /* 0x000fc600078e020c */
[----:B------:R-:W4:Y:S01]  /*0270*/  LDG.E.CONSTANT R12, desc[UR10][R12.64] ;  /* 0x0000000a0c0c7981 */ /* 0x000f22000c1e9900 */
[----:B0-----:R-:W-:-:S03]  /*0280*/  IMAD.WIDE R16, R25, 0x4, R14 ;  /* 0x0000000419107825 */ /* 0x001fc600078e020e */
[----:B------:R-:W4:Y:S01]  /*0290*/  LDG.E.CONSTANT R15, desc[UR10][R14.64] ;  /* 0x0000000a0e0f7981 */ /* 0x000f22000c1e9900 */
[----:B------:R-:W-:-:S03]  /*02a0*/  IMAD.WIDE R22, R25, 0x4, R16 ;  /* 0x0000000419167825 */ /* 0x000fc600078e0210 */
[----:B------:R-:W4:Y:S01]  /*02b0*/  LDG.E.CONSTANT R16, desc[UR10][R16.64] ;  /* 0x0000000a10107981 */ /* 0x000f22000c1e9900 */
[----:B------:R-:W-:-:S03]  /*02c0*/  IMAD.WIDE R28, R25, 0x4, R22 ;  /* 0x00000004191c7825 */ /* 0x000fc600078e0216 */
[----:B------:R-:W4:Y:S01]  /*02d0*/  LDG.E.CONSTANT R23, desc[UR10][R22.64] ;  /* 0x0000000a16177981 */ /* 0x000f22000c1e9900 */
[----:B-1----:R-:W-:-:S03]  /*02e0*/  IMAD.WIDE R2, R25, 0x4, R28 ;  /* 0x0000000419027825 */ /* 0x002fc600078e021c */
[----:B------:R-:W4:Y:S01]  /*02f0*/  LDG.E.CONSTANT R28, desc[UR10][R28.64] ;  /* 0x0000000a1c1c7981 */ /* 0x000f22000c1e9900 */
[----:B-----5:R-:W-:-:S03]  /*0300*/  IMAD.WIDE R6, R25, 0x4, R2 ;  /* 0x0000000419067825 */ /* 0x020fc600078e0202 */
[----:B------:R0:W5:Y:S02]  /*0310*/  LDG.E.CONSTANT R21, desc[UR10][R2.64] ;  /* 0x0000000a02157981 */ /* 0x000164000c1e9900 */
[----:B0-----:R-:W-:Y:S02]  /*0320*/  IMAD.WIDE R2, R25, 0x4, R6 ;  /* 0x0000000419027825 */ /* 0x001fe400078e0206 */
[----:B------:R-:W5:Y:S04]  /*0330*/  LDG.E.CONSTANT R7, desc[UR10][R6.64] ;  /* 0x0000000a06077981 */ /* 0x000f68000c1e9900 */
[----:B------:R-:W5:Y:S01]  /*0340*/  LDG.E.CONSTANT R9, desc[UR10][R2.64] ;  /* 0x0000000a02097981 */ /* 0x000f62000c1e9900 */
[----:B------:R-:W-:-:S04]  /*0350*/  UIADD3 UR5, UPT, UPT, UR5, 0x10, URZ ;  /* 0x0000001005057890 */ /* 0x000fc8000fffe0ff */
[----:B------:R-:W-:Y:S01]  /*0360*/  UISETP.NE.AND UP0, UPT, UR5, URZ, UPT ;  /* 0x000000ff0500728c */ /* 0x000fe2000bf05270 */
[----:B------:R-:W-:Y:S02]  /*0370*/  LEA R24, R25, R24, 0x4 ;  /* 0x0000001819187211 */ /* 0x000fe400078e20ff */
[----:B--2---:R-:W-:-:S04]  /*0380*/  IADD3 R18, PT, PT, R18, R27, R26 ;  /* 0x0000001b12127210 */ /* 0x004fc80007ffe01a */
[----:B---3--:R-:W-:-:S04]  /*0390*/  IADD3 R18, PT, PT, R19, R20, R18 ;  /* 0x0000001413127210 */ /* 0x008fc80007ffe012 */
[----:B----4-:R-:W-:-:S04]  /*03a0*/  IADD3 R4, PT, PT, R5, R4, R18 ;  /* 0x0000000405047210 */ /* 0x010fc80007ffe012 */
[----:B------:R-:W-:-:S04]  /*03b0*/  IADD3 R4, PT, PT, R11, R8, R4 ;  /* 0x000000080b047210 */ /* 0x000fc80007ffe004 */
[----:B------:R-:W-:-:S04]  /*03c0*/  IADD3 R4, PT, PT, R15, R12, R4 ;  /* 0x0000000c0f047210 */ /* 0x000fc80007ffe004 */
[----:B------:R-:W-:-:S04]  /*03d0*/  IADD3 R4, PT, PT, R23, R16, R4 ;  /* 0x0000001017047210 */ /* 0x000fc80007ffe004 */
[----:B-----5:R-:W-:-:S04]  /*03e0*/  IADD3 R4, PT, PT, R21, R28, R4 ;  /* 0x0000001c15047210 */ /* 0x020fc80007ffe004 */
[----:B------:R-:W-:Y:S01]  /*03f0*/  IADD3 R26, PT, PT, R9, R7, R4 ;  /* 0x00000007091a7210 */ /* 0x000fe20007ffe004 */
[----:B------:R-:W-:Y:S06]  /*0400*/  BRA.U UP0, `(.L_x_1) ;  /* 0xfffffffd004c7547 */ /* 0x000fec000b83ffff */
.L_x_0:
[----:B------:R-:W-:-:S09]  /*0410*/  UISETP.NE.AND UP0, UPT, UR7, URZ, UPT ;  /* 0x000000ff0700728c */ /* 0x000fd2000bf05270 */
[----:B------:R-:W-:Y:S05]  /*0420*/  BRA.U !UP0, `(.L_x_2) ;  /* 0x0000000108e07547 */ /* 0x000fea000b800000 */
[----:B------:R-:W-:Y:S02]  /*0430*/  UISETP.GE.U32.AND UP0, UPT, UR7, 0x8, UPT ;  /* 0x000000080700788c */ /* 0x000fe4000bf06070 */
[----:B------:R-:W-:-:S04]  /*0440*/  ULOP3.LUT UR8, UR6, 0x7, URZ, 0xc0, !UPT ;  /* 0x0000000706087892 */ /* 0x000fc8000f8ec0ff */
[----:B------:R-:W-:-:S03]  /*0450*/  UISETP.NE.AND UP1, UPT, UR8, URZ, UPT ;  /* 0x000000ff0800728c */ /* 0x000fc6000bf25270 */
[----:B------:R-:W-:Y:S08]  /*0460*/  BRA.U !UP0, `(.L_x_3) ;  /* 0x00000001085c7547 */ /* 0x000ff0000b800000 */
[----:B------:R-:W0:Y:S01]  /*0470*/  LDC.64 R6, c[0x0][0x380] ;  /* 0x0000e000ff067b82 */ /* 0x000e220000000a00 */
[----:B------:R-:W-:-:S04]  /*0480*/  IMAD R3, R25, UR4, R0 ;  /* 0x0000000419037c24 */ /* 0x000fc8000f8e0200 */
[----:B0-----:R-:W-:-:S04]  /*0490*/  IMAD.WIDE R6, R3, 0x4, R6 ;  /* 0x0000000403067825 */ /* 0x001fc800078e0206 */
[C---:B------:R-:W-:Y:S02]  /*04a0*/  IMAD.WIDE R8, R25.reuse, 0x4, R6 ;  /* 0x0000000419087825 */ /* 0x040fe400078e0206 */
[----:B------:R-:W2:Y:S02]  /*04b0*/  LDG.E.CONSTANT R7, desc[UR10][R6.64] ;  /* 0x0000000a06077981 */ /* 0x000ea4000c1e9900 */
[C---:B------:R-:W-:Y:S02]  /*04c0*/  IMAD.WIDE R10, R25.reuse, 0x4, R8 ;  /* 0x00000004190a7825 */ /* 0x040fe400078e0208 */
[----:B------:R-:W2:Y:S02]  /*04d0*/  LDG.E.CONSTANT R8, desc[UR10][R8.64] ;  /* 0x0000000a08087981 */ /* 0x000ea4000c1e9900 */
[C---:B------:R-:W-:Y:S02]  /*04e0*/  IMAD.WIDE R12, R25.reuse, 0x4, R10 ;  /* 0x00000004190c7825 */ /* 0x040fe400078e020a */
[----:B------:R-:W3:Y:S02]  /*04f0*/  LDG.E.CONSTANT R11, desc[UR10][R10.64] ;  /* 0x0000000a0a0b7981 */ /* 0x000ee4000c1e9900 */
[----:B------:R-:W-:-:S02]  /*0500*/  IMAD.WIDE R14, R25, 0x4, R12 ;  /* 0x00000004190e7825 */ /* 0x000fc400078e020c */
[----:B------:R-:W3:Y:S02]  /*0510*/  LDG.E.CONSTANT R12, desc[UR10][R12.64] ;  /* 0x0000000a0c0c7981 */ /* 0x000ee4000c1e9900 */
[C---:B------:R-:W-:Y:S02]  /*0520*/  IMAD.WIDE R2, R25.reuse, 0x4, R14 ;  /* 0x0000000419027825 */ /* 0x040fe400078e020e */
[----:B------:R-:W4:Y:S02]  /*0530*/  LDG.E.CONSTANT R15, desc[UR10][R14.64] ;  /* 0x0000000a0e0f7981 */ /* 0x000f24000c1e9900 */
[C---:B------:R-:W-:Y:S02]  /*0540*/  IMAD.WIDE R4, R25.reuse, 0x4, R2 ;  /* 0x0000000419047825 */ /* 0x040fe400078e0202 */
[----:B------:R-:W4:Y:S02]  /*0550*/  LDG.E.CONSTANT R2, desc[UR10][R2.64] ;  /* 0x0000000a02027981 */ /* 0x000f24000c1e9900 */
[----:B------:R-:W-:-:S02]  /*0560*/  IMAD.WIDE R16, R25, 0x4, R4 ;  /* 0x0000000419107825 */ /* 0x000fc400078e0204 */
[----:B------:R-:W5:Y:S04]  /*0570*/  LDG.E.CONSTANT R5, desc[UR10][R4.64] ;  /* 0x0000000a04057981 */ /* 0x000f68000c1e9900 */
[----:B------:R-:W5:Y:S01]  /*0580*/  LDG.E.CONSTANT R16, desc[UR10][R16.64] ;  /* 0x0000000a10107981 */ /* 0x000f62000c1e9900 */
[----:B------:R-:W-:Y:S01]  /*0590*/  UIADD3 UR4, UPT, UPT, UR4, 0x8, URZ ;  /* 0x0000000804047890 */ /* 0x000fe2000fffe0ff */
[----:B--2---:R-:W-:-:S04]  /*05a0*/  IADD3 R26, PT, PT, R8, R7, R26 ;  /* 0x00000007081a7210 */ /* 0x004fc80007ffe01a */
[----:B---3--:R-:W-:-:S04]  /*05b0*/  IADD3 R26, PT, PT, R12, R11, R26 ;  /* 0x0000000b0c1a7210 */ /* 0x008fc80007ffe01a */
[----:B----4-:R-:W-:-:S04]  /*05c0*/  IADD3 R26, PT, PT, R2, R15, R26 ;  /* 0x0000000f021a7210 */ /* 0x010fc80007ffe01a */
[----:B-----5:R-:W-:-:S07]  /*05d0*/  IADD3 R26, PT, PT, R16, R5, R26 ;  /* 0x00000005101a7210 */ /* 0x020fce0007ffe01a */
.L_x_3:
        /* <DEDUP_REMOVED lines=12> */
[----:B------:R-:W-:Y:S02]  /*06a0*/  IMAD.WIDE R8, R25, 0x4, R6 ;  /* 0x0000000419087825 */ /* 0x000fe400078e0206 */
[----:B------:R-:W3:Y:S04]  /*06b0*/  LDG.E.CONSTANT R7, desc[UR10][R6.64] ;  /* 0x0000000a06077981 */ /* 0x000ee8000c1e9900 */
[----:B------:R-:W3:Y:S01]  /*06c0*/  LDG.E.CONSTANT R8, desc[UR10][R8.64] ;  /* 0x0000000a08087981 */ /* 0x000ee2000c1e9900 */
[----:B------:R-:W-:Y:S01]  /*06d0*/  UIADD3 UR4, UPT, UPT, UR4, 0x4, URZ ;  /* 0x0000000404047890 */ /* 0x000fe2000fffe0ff */
[----:B--2---:R-:W-:-:S04]  /*06e0*/  IADD3 R26, PT, PT, R4, R3, R26 ;  /* 0x00000003041a7210 */ /* 0x004fc80007ffe01a */
[----:B---3--:R-:W-:-:S07]  /*06f0*/  IADD3 R26, PT, PT, R8, R7, R26 ;  /* 0x00000007081a7210 */ /* 0x008fce0007ffe01a */
.L_x_4:
[----:B------:R-:W-:Y:S05]  /*0700*/  BRA.U !UP1, `(.L_x_2) ;  /* 0x0000000109287547 */ /* 0x000fea000b800000 */
[----:B------:R-:W0:Y:S01]  /*0710*/  LDC.64 R4, c[0x0][0x380] ;  /* 0x0000e000ff047b82 */ /* 0x000e220000000a00 */
[----:B------:R-:W-:Y:S01]  /*0720*/  IMAD R6, R25, UR4, R0 ;  /* 0x0000000419067c24 */ /* 0x000fe2000f8e0200 */
[----:B------:R-:W-:-:S12]  /*0730*/  UIADD3 UR5, UPT, UPT, -UR5, URZ, URZ ;  /* 0x000000ff05057290 */ /* 0x000fd8000fffe1ff */
.L_x_5:
[----:B0-----:R-:W-:-:S06]  /*0740*/  IMAD.WIDE R2, R6, 0x4, R4 ;  /* 0x0000000406027825 */ /* 0x001fcc00078e0204 */
[----:B------:R-:W2:Y:S01]  /*0750*/  LDG.E.CONSTANT R3, desc[UR10][R2.64] ;  /* 0x0000000a02037981 */ /* 0x000ea2000c1e9900 */
[----:B------:R-:W-:Y:S01]  /*0760*/  UIADD3 UR5, UPT, UPT, UR5, 0x1, URZ ;  /* 0x0000000105057890 */ /* 0x000fe2000fffe0ff */
[----:B------:R-:W-:-:S03]  /*0770*/  IADD3 R6, PT, PT, R6, R25, RZ ;  /* 0x0000001906067210 */ /* 0x000fc60007ffe0ff */
[----:B------:R-:W-:Y:S01]  /*0780*/  UISETP.NE.AND UP0, UPT, UR5, URZ, UPT ;  /* 0x000000ff0500728c */ /* 0x000fe2000bf05270 */
[----:B--2---:R-:W-:-:S08]  /*0790*/  IADD3 R26, PT, PT, R3, R26, RZ ;  /* 0x0000001a031a7210 */ /* 0x004fd00007ffe0ff */
[----:B------:R-:W-:Y:S05]  /*07a0*/  BRA.U UP0, `(.L_x_5) ;  /* 0xfffffffd00e47547 */ /* 0x000fea000b83ffff */
.L_x_2:
[----:B------:R-:W0:Y:S02]  /*07b0*/  LDC.64 R2, c[0x0][0x388] ;  /* 0x0000e200ff027b82 */ /* 0x000e240000000a00 */
[----:B0-----:R-:W-:-:S05]  /*07c0*/  IMAD.WIDE R2, R0, 0x4, R2 ;  /* 0x0000000400027825 */ /* 0x001fca00078e0202 */
[----:B------:R-:W-:Y:S01]  /*07d0*/  STG.E desc[UR10][R2.64], R26 ;  /* 0x0000001a02007986 */ /* 0x000fe2000c10190a */
[----:B------:R-:W-:Y:S05]  /*07e0*/  EXIT ;  /* 0x000000000000794d */ /* 0x000fea0003800000 */
.L_x_6:
[----:B------:R-:W-:-:S00]  /*07f0*/  BRA `(.L_x_6) ;  /* 0xfffffffc00fc7947 */ /* 0x000fc0000383ffff */
[----:B------:R-:W-:-:S00]  /*0800*/  NOP ;  /* 0x0000000000007918 */ /* 0x000fc00000000000 */
[----:B------:R-:W-:-:S00]  /*0810*/  NOP ;  /* 0x0000000000007918 */ /* 0x000fc00000000000 */
[----:B------:R-:W-:-:S00]  /*0820*/  NOP ;  /* 0x0000000000007918 */ /* 0x000fc00000000000 */
[----:B------:R-:W-:-:S00]  /*0830*/  NOP ;  /* 0x0000000000007918 */ /* 0x000fc00000000000 */
[----:B------:R-:W-:-:S00]  /*0840*/  NOP ;  /* 0x0000000000007918 */ /* 0x000fc00000000000 */
[----:B------:R-:W-:-:S00]  /*0850*/  NOP ;  /* 0x0000000000007918 */ /* 0x000fc00000000000 */
[----:B------:R-:W-:-:S00]  /*0860*/  NOP ;  /* 0x0000000000007918 */ /* 0x000fc00000000000 */
[----:B------:R-:W-:-:S00]  /*0870*/  NOP ;  /* 0x0000000000007918 */ /* 0x000fc00000000000 */
.L_x_12:


//--------------------- .text._Z21hist_construct_stage1PiPKiii --------------------------
	.section	.text._Z21hist_construct_stage1PiPKiii,"ax",@progbits
	.align	128
        .global         _Z21hist_construct_stage1PiPKiii
        .type           _Z21hist_construct_stage1PiPKiii,@function
        .size           _Z21hist_construct_stage1PiPKiii,(.L_x_13 - _Z21hist_construct_stage1PiPKiii)
        .other          _Z21hist_construct_stage1PiPKiii,@"STO_CUDA_ENTRY STV_DEFAULT"
_Z21hist_construct_stage1PiPKiii:
.text._Z21hist_construct_stage1PiPKiii:
[----:B------:R-:W-:Y:S01]  /*0000*/  LDC R1, c[0x0][0x37c] ;  /* 0x0000df00ff017b82 */ /* 0x000fe20000000800 */
[----:B------:R-:W0:Y:S07]  /*0010*/  S2R R3, SR_TID.X ;  /* 0x0000000000037919 */ /* 0x000e2e0000002100 */
[----:B------:R-:W0:Y:S01]  /*0020*/  S2UR UR4, SR_CTAID.X ;  /* 0x00000000000479c3 */ /* 0x000e220000002500 */
[----:B------:R-:W1:Y:S07]  /*0030*/  LDCU.64 UR8, c[0x0][0x390] ;  /* 0x00007200ff0877ac */ /* 0x000e6e0008000a00 */
[----:B------:R-:W0:Y:S01]  /*0040*/  LDC R0, c[0x0][0x360] ;  /* 0x0000d800ff007b82 */ /* 0x000e220000000800 */
[----:B------:R-:W2:Y:S01]  /*0050*/  LDCU UR5, c[0x0][0x370] ;  /* 0x00006e00ff0577ac */ /* 0x000ea20008000800 */
[C---:B0-----:R-:W-:Y:S01]  /*0060*/  IMAD R3, R0.reuse, UR4, R3 ;  /* 0x0000000400037c24 */ /* 0x041fe2000f8e0203 */
[----:B-1----:R-:W-:Y:S01]  /*0070*/  UIMAD UR4, UR4, UR9, URZ ;  /* 0x00000009040472a4 */ /* 0x002fe2000f8e02ff */
[----:B--2---:R-:W-:-:S03]  /*0080*/  IMAD R0, R0, UR5, RZ ;  /* 0x0000000500007c24 */ /* 0x004fc6000f8e02ff */
[----:B------:R-:W-:-:S13]  /*0090*/  ISETP.GE.AND P0, PT, R3, UR8, PT ;  /* 0x0000000803007c0c */ /* 0x000fda000bf06270 */
[----:B------:R-:W-:Y:S05]  /*00a0*/  @P0 EXIT ;  /* 0x000000000000094d */ /* 0x000fea0003800000 */
[----:B------:R-:W0:Y:S01]  /*00b0*/  I2F.U32.RP R8, R0 ;  /* 0x0000000000087306 */ /* 0x000e220000209000 */
[C---:B------:R-:W-:Y:S01]  /*00c0*/  IMAD.IADD R2, R0.reuse, 0x1, R3 ;  /* 0x0000000100027824 */ /* 0x040fe200078e0203 */
[----:B------:R-:W-:Y:S01]  /*00d0*/  ISETP.NE.U32.AND P2, PT, R0, RZ, PT ;  /* 0x000000ff0000720c */ /* 0x000fe20003f45070 */
[----:B------:R-:W-:Y:S01]  /*00e0*/  IMAD.MOV R9, RZ, RZ, -R0 ;  /* 0x000000ffff097224 */ /* 0x000fe200078e0a00 */
[----:B------:R-:W1:Y:S01]  /*00f0*/  LDCU.64 UR12, c[0x0][0x380] ;  /* 0x00007000ff0c77ac */ /* 0x000e620008000a00 */
[----:B------:R-:W-:Y:S01]  /*0100*/  BSSY.RECONVERGENT B0, `(.L_x_7) ;  /* 0x000002c000007945 */ /* 0x000fe20003800200 */
[C---:B------:R-:W-:Y:S02]  /*0110*/  ISETP.GE.AND P0, PT, R2.reuse, UR8, PT ;  /* 0x0000000802007c0c */ /* 0x040fe4000bf06270 */
[----:B------:R-:W-:Y:S01]  /*0120*/  VIMNMX R7, PT, PT, R2, UR8, !PT ;  /* 0x0000000802077c48 */ /* 0x000fe2000ffe0100 */
[----:B------:R-:W2:Y:S01]  /*0130*/  LDCU.64 UR6, c[0x0][0x358] ;  /* 0x00006b00ff0677ac */ /* 0x000ea20008000a00 */
[----:B------:R-:W-:Y:S01]  /*0140*/  SEL R6, RZ, 0x1, P0 ;  /* 0x00000001ff067807 */ /* 0x000fe20000000000 */
[----:B------:R-:W3:Y:S03]  /*0150*/  LDCU.64 UR10, c[0x0][0x380] ;  /* 0x00007000ff0a77ac */ /* 0x000ee60008000a00 */
[----:B------:R-:W-:Y:S01]  /*0160*/  IADD3 R7, PT, PT, R7, -R2, -R6 ;  /* 0x8000000207077210 */ /* 0x000fe20007ffe806 */
[----:B0-----:R-:W0:Y:S02]  /*0170*/  MUFU.RCP R8, R8 ;  /* 0x0000000800087308 */ /* 0x001e240000001000 */
[----:B0-----:R-:W-:-:S06]  /*0180*/  VIADD R4, R8, 0xffffffe ;  /* 0x0ffffffe08047836 */ /* 0x001fcc0000000000 */
[----:B------:R0:W4:Y:S02]  /*0190*/  F2I.FTZ.U32.TRUNC.NTZ R5, R4 ;  /* 0x0000000400057305 */ /* 0x000124000021f000 */
[----:B0-----:R-:W-:Y:S02]  /*01a0*/  IMAD.MOV.U32 R4, RZ, RZ, RZ ;  /* 0x000000ffff047224 */ /* 0x001fe400078e00ff */
[----:B----4-:R-:W-:-:S04]  /*01b0*/  IMAD R9, R9, R5, RZ ;  /* 0x0000000509097224 */ /* 0x010fc800078e02ff */
[----:B------:R-:W-:Y:S02]  /*01c0*/  IMAD.HI.U32 R8, R5, R9, R4 ;  /* 0x0000000905087227 */ /* 0x000fe400078e0004 */
[----:B------:R-:W0:Y:S04]  /*01d0*/  LDC.64 R4, c[0x0][0x388] ;  /* 0x0000e200ff047b82 */ /* 0x000e280000000a00 */
[----:B------:R-:W-:-:S04]  /*01e0*/  IMAD.HI.U32 R9, R8, R7, RZ ;  /* 0x0000000708097227 */ /* 0x000fc800078e00ff */
[----:B------:R-:W-:-:S04]  /*01f0*/  IMAD.MOV R2, RZ, RZ, -R9 ;  /* 0x000000ffff027224 */ /* 0x000fc800078e0a09 */
[----:B------:R-:W-:-:S05]  /*0200*/  IMAD R7, R0, R2, R7 ;  /* 0x0000000200077224 */ /* 0x000fca00078e0207 */
[----:B------:R-:W-:-:S13]  /*0210*/  ISETP.GE.U32.AND P0, PT, R7, R0, PT ;  /* 0x000000000700720c */ /* 0x000fda0003f06070 */
[----:B------:R-:W-:Y:S02]  /*0220*/  @P0 IMAD.IADD R7, R7, 0x1, -R0 ;  /* 0x0000000107070824 */ /* 0x000fe400078e0a00 */
[----:B------:R-:W-:-:S03]  /*0230*/  @P0 VIADD R9, R9, 0x1 ;  /* 0x0000000109090836 */ /* 0x000fc60000000000 */
[----:B------:R-:W-:-:S13]  /*0240*/  ISETP.GE.U32.AND P1, PT, R7, R0, PT ;  /* 0x000000000700720c */ /* 0x000fda0003f26070 */
[----:B------:R-:W-:Y:S01]  /*0250*/  @P1 VIADD R9, R9, 0x1 ;  /* 0x0000000109091836 */ /* 0x000fe20000000000 */
[----:B------:R-:W-:-:S05]  /*0260*/  @!P2 LOP3.LUT R9, RZ, R0, RZ, 0x33, !PT ;  /* 0x00000000ff09a212 */ /* 0x000fca00078e33ff */
[----:B------:R-:W-:-:S05]  /*0270*/  IMAD.IADD R2, R6, 0x1, R9 ;  /* 0x0000000106027824 */ /* 0x000fca00078e0209 */
[C---:B------:R-:W-:Y:S02]  /*0280*/  LOP3.LUT R6, R2.reuse, 0x3, RZ, 0xc0, !PT ;  /* 0x0000000302067812 */ /* 0x040fe400078ec0ff */
[----:B------:R-:W-:Y:S02]  /*0290*/  ISETP.GE.U32.AND P0, PT, R2, 0x3, PT ;  /* 0x000000030200780c */ /* 0x000fe40003f06070 */
[----:B------:R-:W-:-:S13]  /*02a0*/  ISETP.NE.AND P1, PT, R6, 0x3, PT ;  /* 0x000000030600780c */ /* 0x000fda0003f25270 */
[----:B0123--:R-:W-:Y:S05]  /*02b0*/  @!P1 BRA `(.L_x_8) ;  /* 0x0000000000409947 */ /* 0x00ffea0003800000 */
[----:B------:R-:W0:Y:S01]  /*02c0*/  LDC.64 R10, c[0x0][0x388] ;  /* 0x0000e200ff0a7b82 */ /* 0x000e220000000a00 */
[----:B------:R-:W-:-:S05]  /*02d0*/  VIADD R2, R2, 0x1 ;  /* 0x0000000102027836 */ /* 0x000fca0000000000 */
[----:B------:R-:W-:-:S05]  /*02e0*/  LOP3.LUT R2, R2, 0x3, RZ, 0xc0, !PT ;  /* 0x0000000302027812 */ /* 0x000fca00078ec0ff */
[----:B------:R-:W-:-:S07]  /*02f0*/  IMAD.MOV R2, RZ, RZ, -R2 ;  /* 0x000000ffff027224 */ /* 0x000fce00078e0a02 */
.L_x_9:
[----:B0-----:R-:W-:-:S06]  /*0300*/  IMAD.WIDE R6, R3, 0x4, R10 ;  /* 0x0000000403067825 */ /* 0x001fcc00078e020a */
[----:B------:R-:W2:Y:S01]  /*0310*/  LDG.E.CONSTANT R6, desc[UR6][R6.64] ;  /* 0x0000000606067981 */ /* 0x000ea2000c1e9900 */
[----:B------:R-:W-:Y:S02]  /*0320*/  VIADD R2, R2, 0x1 ;  /* 0x0000000102027836 */ /* 0x000fe40000000000 */
[----:B-1----:R-:W-:Y:S02]  /*0330*/  IMAD.MOV.U32 R13, RZ, RZ, 0x1 ;  /* 0x00000001ff0d7424 */ /* 0x002fe400078e00ff */
[----:B------:R-:W-:Y:S01]  /*0340*/  IMAD.IADD R3, R0, 0x1, R3 ;  /* 0x0000000100037824 */ /* 0x000fe200078e0203 */
[----:B--2---:R-:W-:-:S04]  /*0350*/  IADD3 R9, P1, PT, R6, UR4, RZ ;  /* 0x0000000406097c10 */ /* 0x004fc8000ff3e0ff */
[----:B------:R-:W-:Y:S02]  /*0360*/  LEA.HI.X.SX32 R12, R6, RZ, 0x1, P1 ;  /* 0x000000ff060c7211 */ /* 0x000fe400008f0eff */
[----:B------:R-:W-:-:S04]  /*0370*/  LEA R8, P1, R9, UR10, 0x2 ;  /* 0x0000000a09087c11 */ /* 0x000fc8000f8210ff */
[----:B------:R-:W-:Y:S02]  /*0380*/  LEA.HI.X R9, R9, UR11, R12, 0x2, P1 ;  /* 0x0000000b09097c11 */ /* 0x000fe400088f140c */
[----:B------:R-:W-:-:S03]  /*0390*/  ISETP.NE.AND P1, PT, R2, RZ, PT ;  /* 0x000000ff0200720c */ /* 0x000fc60003f25270 */
[----:B------:R1:W-:Y:S10]  /*03a0*/  REDG.E.ADD.STRONG.GPU desc[UR6][R8.64], R13 ;  /* 0x0000000d0800798e */ /* 0x0003f4000c12e106 */
[----:B------:R-:W-:Y:S05]  /*03b0*/  @P1 BRA `(.L_x_9) ;  /* 0xfffffffc00d01947 */ /* 0x000fea000383ffff */
.L_x_8:
[----:B------:R-:W-:Y:S05]  /*03c0*/  BSYNC.RECONVERGENT B0 ;  /* 0x0000000000007941 */ /* 0x000fea0003800200 */
.L_x_7:
[----:B------:R-:W-:Y:S05]  /*03d0*/  @!P0 EXIT ;  /* 0x000000000000894d */ /* 0x000fea0003800000 */
.L_x_10:
[----:B01----:R-:W-:-:S04]  /*03e0*/  IMAD.WIDE R8, R3, 0x4, R4 ;  /* 0x0000000403087825 */ /* 0x003fc800078e0204 */
[C---:B------:R-:W-:Y:S02]  /*03f0*/  IMAD.WIDE R10, R0.reuse, 0x4, R8 ;  /* 0x00000004000a7825 */ /* 0x040fe400078e0208 */
[----:B------:R-:W2:Y:S02]  /*0400*/  LDG.E.CONSTANT R8, desc[UR6][R8.64] ;  /* 0x0000000608087981 */ /* 0x000ea4000c1e9900 */
[C---:B------:R-:W-:Y:S02]  /*0410*/  IMAD.WIDE R12, R0.reuse, 0x4, R10 ;  /* 0x00000004000c7825 */ /* 0x040fe400078e020a */
[----:B------:R-:W3:Y:S02]  /*0420*/  LDG.E.CONSTANT R10, desc[UR6][R10.64] ;  /* 0x000000060a0a7981 */ /* 0x000ee4000c1e9900 */
[C---:B------:R-:W-:Y:S02]  /*0430*/  IMAD.WIDE R14, R0.reuse, 0x4, R12 ;  /* 0x00000004000e7825 */ /* 0x040fe400078e020c */
[----:B------:R-:W4:Y:S04]  /*0440*/  LDG.E.CONSTANT R12, desc[UR6][R12.64] ;  /* 0x000000060c0c7981 */ /* 0x000f28000c1e9900 */
[----:B------:R0:W5:Y:S01]  /*0450*/  LDG.E.CONSTANT R14, desc[UR6][R14.64] ;  /* 0x000000060e0e7981 */ /* 0x000162000c1e9900 */
[----:B------:R-:W-:-:S02]  /*0460*/  IMAD R3, R0, 0x4, R3 ;  /* 0x0000000400037824 */ /* 0x000fc400078e0203 */
[----:B0-----:R-:W-:Y:S01]  /*0470*/  IMAD.MOV.U32 R15, RZ, RZ, 0x1 ;  /* 0x00000001ff0f7424 */ /* 0x001fe200078e00ff */
[----:B--2---:R-:W-:-:S04]  /*0480*/  IADD3 R7, P0, PT, R8, UR4, RZ ;  /* 0x0000000408077c10 */ /* 0x004fc8000ff1e0ff */
[----:B------:R-:W-:Y:S02]  /*0490*/  LEA.HI.X.SX32 R18, R8, RZ, 0x1, P0 ;  /* 0x000000ff08127211 */ /* 0x000fe400000f0eff */
[C---:B---3--:R-:W-:Y:S02]  /*04a0*/  IADD3 R2, P1, PT, R10.reuse, UR4, RZ ;  /* 0x000000040a027c10 */ /* 0x048fe4000ff3e0ff */
[----:B------:R-:W-:Y:S02]  /*04b0*/  LEA R6, P0, R7, UR12, 0x2 ;  /* 0x0000000c07067c11 */ /* 0x000fe4000f8010ff */
[----:B------:R-:W-:Y:S02]  /*04c0*/  LEA.HI.X.SX32 R17, R10, RZ, 0x1, P1 ;  /* 0x000000ff0a117211 */ /* 0x000fe400008f0eff */
[----:B----4-:R-:W-:Y:S02]  /*04d0*/  IADD3 R16, P1, PT, R12, UR4, RZ ;  /* 0x000000040c107c10 */ /* 0x010fe4000ff3e0ff */
[----:B------:R-:W-:-:S02]  /*04e0*/  LEA R8, P2, R2, UR12, 0x2 ;  /* 0x0000000c02087c11 */ /* 0x000fc4000f8410ff */
[----:B------:R-:W-:Y:S02]  /*04f0*/  LEA.HI.X R7, R7, UR13, R18, 0x2, P0 ;  /* 0x0000000d07077c11 */ /* 0x000fe400080f1412 */
[----:B------:R-:W-:Y:S02]  /*0500*/  LEA.HI.X.SX32 R11, R12, RZ, 0x1, P1 ;  /* 0x000000ff0c0b7211 */ /* 0x000fe400008f0eff */
[----:B------:R-:W-:Y:S01]  /*0510*/  LEA R10, P0, R16, UR12, 0x2 ;  /* 0x0000000c100a7c11 */ /* 0x000fe2000f8010ff */
[----:B------:R0:W-:Y:S01]  /*0520*/  REDG.E.ADD.STRONG.GPU desc[UR6][R6.64], R15 ;  /* 0x0000000f0600798e */ /* 0x0001e2000c12e106 */
[----:B------:R-:W-:Y:S02]  /*0530*/  LEA.HI.X R9, R2, UR13, R17, 0x2, P2 ;  /* 0x0000000d02097c11 */ /* 0x000fe400090f1411 */
[----:B-----5:R-:W-:Y:S02]  /*0540*/  IADD3 R2, P2, PT, R14, UR4, RZ ;  /* 0x000000040e027c10 */ /* 0x020fe4000ff5e0ff */
[----:B------:R-:W-:Y:S01]  /*0550*/  LEA.HI.X R11, R16, UR13, R11, 0x2, P0 ;  /* 0x0000000d100b7c11 */ /* 0x000fe200080f140b */
[----:B------:R0:W-:Y:S01]  /*0560*/  REDG.E.ADD.STRONG.GPU desc[UR6][R8.64], R15 ;  /* 0x0000000f0800798e */ /* 0x0001e2000c12e106 */
[----:B------:R-:W-:-:S02]  /*0570*/  ISETP.GE.AND P0, PT, R3, UR8, PT ;  /* 0x0000000803007c0c */ /* 0x000fc4000bf06270 */
[----:B------:R-:W-:Y:S01]  /*0580*/  LEA.HI.X.SX32 R13, R14, RZ, 0x1, P2 ;  /* 0x000000ff0e0d7211 */ /* 0x000fe200010f0eff */
[----:B------:R0:W-:Y:S01]  /*0590*/  REDG.E.ADD.STRONG.GPU desc[UR6][R10.64], R15 ;  /* 0x0000000f0a00798e */ /* 0x0001e2000c12e106 */
[----:B------:R-:W-:-:S04]  /*05a0*/  LEA R12, P1, R2, UR12, 0x2 ;  /* 0x0000000c020c7c11 */ /* 0x000fc8000f8210ff */
[----:B------:R-:W-:-:S05]  /*05b0*/  LEA.HI.X R13, R2, UR13, R13, 0x2, P1 ;  /* 0x0000000d020d7c11 */ /* 0x000fca00088f140d */
[----:B------:R0:W-:Y:S01]  /*05c0*/  REDG.E.ADD.STRONG.GPU desc[UR6][R12.64], R15 ;  /* 0x0000000f0c00798e */ /* 0x0001e2000c12e106 */
[----:B------:R-:W-:Y:S05]  /*05d0*/  @!P0 BRA `(.L_x_10) ;  /* 0xfffffffc00808947 */ /* 0x000fea000383ffff */
[----:B------:R-:W-:Y:S05]  /*05e0*/  EXIT ;  /* 0x000000000000794d */ /* 0x000fea0003800000 */
.L_x_11:
        /* <DEDUP_REMOVED lines=9> */
.L_x_13:


//--------------------- .nv.shared.reserved.0     --------------------------
	.section	.nv.shared.reserved.0,"aw",@nobits
	.weak		__nv_reservedSMEM_offset_0_alias
	.size		__nv_reservedSMEM_offset_0_alias, 0, 64
	.other		__nv_reservedSMEM_offset_0_alias,@"STO_CUDA_RESERVED_SHARED STV_DEFAULT"
__nv_reservedSMEM_offset_0_alias:
	.zero		0
	.zero		64


//--------------------- .nv.constant0._Z21hist_construct_stage2PiS_ii --------------------------
	.section	.nv.constant0._Z21hist_construct_stage2PiS_ii,"a",@progbits
	.sectionflags	@""
	.align	4
.nv.constant0._Z21hist_construct_stage2PiS_ii:
	.zero		920


//--------------------- .nv.constant0._Z21hist_construct_stage1PiPKiii --------------------------
	.section	.nv.constant0._Z21hist_construct_stage1PiPKiii,"a",@progbits
	.sectionflags	@""
	.align	4
.nv.constant0._Z21hist_construct_stage1PiPKiii:
	.zero		920


//--------------------- SYMBOLS --------------------------

	.type		.nv.reservedSmem.offset0,@object
	.size		.nv.reservedSmem.offset0,0x4
